//
// Generated by NVIDIA NVVM Compiler
//
// Compiler Build ID: CL-36424714
// Cuda compilation tools, release 13.0, V13.0.88
// Based on NVVM 20.0.0
//

.version 9.0
.target sm_100
.address_size 64

	// .globl	_Z18matrix_vector_multPfS_S_i

.visible .entry _Z18matrix_vector_multPfS_S_i(
	.param .u64 .ptr .align 1 _Z18matrix_vector_multPfS_S_i_param_0,
	.param .u64 .ptr .align 1 _Z18matrix_vector_multPfS_S_i_param_1,
	.param .u64 .ptr .align 1 _Z18matrix_vector_multPfS_S_i_param_2,
	.param .u32 _Z18matrix_vector_multPfS_S_i_param_3
)
{
	.reg .pred 	%p<11>;
	.reg .b32 	%r<37>;
	.reg .b32 	%f<84>;
	.reg .b64 	%rd<20>;

	ld.param.u64 	%rd3, [_Z18matrix_vector_multPfS_S_i_param_0];
	ld.param.u64 	%rd5, [_Z18matrix_vector_multPfS_S_i_param_1];
	ld.param.u64 	%rd4, [_Z18matrix_vector_multPfS_S_i_param_2];
	ld.param.u32 	%r23, [_Z18matrix_vector_multPfS_S_i_param_3];
	cvta.to.global.u64 	%rd1, %rd5;
	mov.u32 	%r24, %ctaid.x;
	mov.u32 	%r25, %ntid.x;
	mov.u32 	%r26, %tid.x;
	mad.lo.s32 	%r1, %r24, %r25, %r26;
	setp.ge.s32 	%p1, %r1, %r23;
	@%p1 bra 	$L__BB0_15;
	setp.lt.s32 	%p2, %r23, 1;
	mov.f32 	%f83, 0f00000000;
	@%p2 bra 	$L__BB0_14;
	cvta.to.global.u64 	%rd6, %rd4;
	mul.wide.s32 	%rd7, %r1, 4;
	add.s64 	%rd8, %rd6, %rd7;
	ld.global.f32 	%f1, [%rd8];
	mul.lo.s32 	%r2, %r23, %r1;
	and.b32  	%r3, %r23, 15;
	setp.lt.u32 	%p3, %r23, 16;
	mov.f32 	%f83, 0f00000000;
	mov.b32 	%r33, 0;
	@%p3 bra 	$L__BB0_5;
	and.b32  	%r33, %r23, 2147483632;
	neg.s32 	%r31, %r33;
	add.s64 	%rd2, %rd1, 32;
	mov.f32 	%f83, 0f00000000;
	mov.u32 	%r30, %r2;
$L__BB0_4:
	.pragma "nounroll";
	mul.wide.s32 	%rd9, %r30, 4;
	add.s64 	%rd10, %rd2, %rd9;
	ld.global.f32 	%f19, [%rd10+-32];
	fma.rn.f32 	%f20, %f1, %f19, %f83;
	ld.global.f32 	%f21, [%rd10+-28];
	fma.rn.f32 	%f22, %f1, %f21, %f20;
	ld.global.f32 	%f23, [%rd10+-24];
	fma.rn.f32 	%f24, %f1, %f23, %f22;
	ld.global.f32 	%f25, [%rd10+-20];
	fma.rn.f32 	%f26, %f1, %f25, %f24;
	ld.global.f32 	%f27, [%rd10+-16];
	fma.rn.f32 	%f28, %f1, %f27, %f26;
	ld.global.f32 	%f29, [%rd10+-12];
	fma.rn.f32 	%f30, %f1, %f29, %f28;
	ld.global.f32 	%f31, [%rd10+-8];
	fma.rn.f32 	%f32, %f1, %f31, %f30;
	ld.global.f32 	%f33, [%rd10+-4];
	fma.rn.f32 	%f34, %f1, %f33, %f32;
	ld.global.f32 	%f35, [%rd10];
	fma.rn.f32 	%f36, %f1, %f35, %f34;
	ld.global.f32 	%f37, [%rd10+4];
	fma.rn.f32 	%f38, %f1, %f37, %f36;
	ld.global.f32 	%f39, [%rd10+8];
	fma.rn.f32 	%f40, %f1, %f39, %f38;
	ld.global.f32 	%f41, [%rd10+12];
	fma.rn.f32 	%f42, %f1, %f41, %f40;
	ld.global.f32 	%f43, [%rd10+16];
	fma.rn.f32 	%f44, %f1, %f43, %f42;
	ld.global.f32 	%f45, [%rd10+20];
	fma.rn.f32 	%f46, %f1, %f45, %f44;
	ld.global.f32 	%f47, [%rd10+24];
	fma.rn.f32 	%f48, %f1, %f47, %f46;
	ld.global.f32 	%f49, [%rd10+28];
	fma.rn.f32 	%f83, %f1, %f49, %f48;
	add.s32 	%r31, %r31, 16;
	add.s32 	%r30, %r30, 16;
	setp.ne.s32 	%p4, %r31, 0;
	@%p4 bra 	$L__BB0_4;
$L__BB0_5:
	setp.eq.s32 	%p5, %r3, 0;
	@%p5 bra 	$L__BB0_14;
	and.b32  	%r11, %r23, 7;
	setp.lt.u32 	%p6, %r3, 8;
	@%p6 bra 	$L__BB0_8;
	add.s32 	%r28, %r33, %r2;
	mul.wide.s32 	%rd11, %r28, 4;
	add.s64 	%rd12, %rd1, %rd11;
	ld.global.f32 	%f51, [%rd12];
	fma.rn.f32 	%f52, %f1, %f51, %f83;
	ld.global.f32 	%f53, [%rd12+4];
	fma.rn.f32 	%f54, %f1, %f53, %f52;
	ld.global.f32 	%f55, [%rd12+8];
	fma.rn.f32 	%f56, %f1, %f55, %f54;
	ld.global.f32 	%f57, [%rd12+12];
	fma.rn.f32 	%f58, %f1, %f57, %f56;
	ld.global.f32 	%f59, [%rd12+16];
	fma.rn.f32 	%f60, %f1, %f59, %f58;
	ld.global.f32 	%f61, [%rd12+20];
	fma.rn.f32 	%f62, %f1, %f61, %f60;
	ld.global.f32 	%f63, [%rd12+24];
	fma.rn.f32 	%f64, %f1, %f63, %f62;
	ld.global.f32 	%f65, [%rd12+28];
	fma.rn.f32 	%f83, %f1, %f65, %f64;
	add.s32 	%r33, %r33, 8;
$L__BB0_8:
	setp.eq.s32 	%p7, %r11, 0;
	@%p7 bra 	$L__BB0_14;
	and.b32  	%r14, %r23, 3;
	setp.lt.u32 	%p8, %r11, 4;
	@%p8 bra 	$L__BB0_11;
	add.s32 	%r29, %r33, %r2;
	mul.wide.s32 	%rd13, %r29, 4;
	add.s64 	%rd14, %rd1, %rd13;
	ld.global.f32 	%f67, [%rd14];
	fma.rn.f32 	%f68, %f1, %f67, %f83;
	ld.global.f32 	%f69, [%rd14+4];
	fma.rn.f32 	%f70, %f1, %f69, %f68;
	ld.global.f32 	%f71, [%rd14+8];
	fma.rn.f32 	%f72, %f1, %f71, %f70;
	ld.global.f32 	%f73, [%rd14+12];
	fma.rn.f32 	%f83, %f1, %f73, %f72;
	add.s32 	%r33, %r33, 4;
$L__BB0_11:
	setp.eq.s32 	%p9, %r14, 0;
	@%p9 bra 	$L__BB0_14;
	add.s32 	%r36, %r33, %r2;
	neg.s32 	%r35, %r14;
$L__BB0_13:
	.pragma "nounroll";
	mul.wide.s32 	%rd15, %r36, 4;
	add.s64 	%rd16, %rd1, %rd15;
	ld.global.f32 	%f74, [%rd16];
	fma.rn.f32 	%f83, %f1, %f74, %f83;
	add.s32 	%r36, %r36, 1;
	add.s32 	%r35, %r35, 1;
	setp.ne.s32 	%p10, %r35, 0;
	@%p10 bra 	$L__BB0_13;
$L__BB0_14:
	cvta.to.global.u64 	%rd17, %rd3;
	mul.wide.s32 	%rd18, %r1, 4;
	add.s64 	%rd19, %rd17, %rd18;
	st.global.f32 	[%rd19], %f83;
$L__BB0_15:
	ret;

}


// ===== COMPILED SASS (sm_100) =====

	.target	sm_100

	.elftype	@"ET_EXEC"


//--------------------- .note.nv.tkinfo           --------------------------
	.section	.note.nv.tkinfo,"",@"SHT_NOTE"
	.sectionflags	@"SHF_NOTE_NV_TKINFO"
	.tkinfo
        /*0018*/ 	.word	0x00000002
        /*0030*/ 	.string	""
        /*0030*/ 	.string	"ptxas"
        /*0030*/ 	.string	"Cuda compilation tools, release 13.0, V13.0.88"
        /*0030*/ 	.string	"Build cuda_13.0.r13.0/compiler.36424714_0"
        /*0030*/ 	.string	"-arch sm_100 -m 64 "



//--------------------- .note.nv.cuinfo           --------------------------
	.section	.note.nv.cuinfo,"",@"SHT_NOTE"
	.sectionflags	@"SHF_NOTE_NV_CUINFO"
        /*0018*/ 	.short	0x0002
        /*001a*/ 	.short	0x0064
        /*001c*/ 	.short	0x0082
	.zero		2


//--------------------- .nv.info                  --------------------------
	.section	.nv.info,"",@"SHT_CUDA_INFO"
	.align	4


	//----- nvinfo : EIATTR_REGCOUNT
	.align		4
        /*0000*/ 	.byte	0x04, 0x2f
        /*0002*/ 	.short	(.L_1 - .L_0)
	.align		4
.L_0:
        /*0004*/ 	.word	index@(_Z18matrix_vector_multPfS_S_i)
        /*0008*/ 	.word	0x0000001b


	//----- nvinfo : EIATTR_FRAME_SIZE
	.align		4
.L_1:
        /*000c*/ 	.byte	0x04, 0x11
        /*000e*/ 	.short	(.L_3 - .L_2)
	.align		4
.L_2:
        /*0010*/ 	.word	index@(_Z18matrix_vector_multPfS_S_i)
        /*0014*/ 	.word	0x00000000


	//----- nvinfo : EIATTR_MIN_STACK_SIZE
	.align		4
.L_3:
        /*0018*/ 	.byte	0x04, 0x12
        /*001a*/ 	.short	(.L_5 - .L_4)
	.align		4
.L_4:
        /*001c*/ 	.word	index@(_Z18matrix_vector_multPfS_S_i)
        /*0020*/ 	.word	0x00000000
.L_5:


//--------------------- .nv.compat                --------------------------
	.section	.nv.compat,"",@"SHT_CUDA_COMPAT_INFO"
	.align	4
        /*0000*/ 	.byte	0x02, 0x09, 0x00, 0x00, 0x02, 0x02, 0x01, 0x00, 0x02, 0x05, 0x05, 0x00, 0x03, 0x07, 0x01, 0x01
        /*0010*/ 	.byte	0x02, 0x03, 0x00, 0x00, 0x02, 0x06, 0x01, 0x00, 0x04, 0x0b, 0x08, 0x00, 0x09, 0x00, 0x00, 0x00
        /*0020*/ 	.byte	0x00, 0x00, 0x00, 0x00


//--------------------- .nv.info._Z18matrix_vector_multPfS_S_i --------------------------
	.section	.nv.info._Z18matrix_vector_multPfS_S_i,"",@"SHT_CUDA_INFO"
	.sectionflags	@""
	.align	4


	//----- nvinfo : EIATTR_CUDA_API_VERSION
	.align		4
        /*0000*/ 	.byte	0x04, 0x37
        /*0002*/ 	.short	(.L_7 - .L_6)
.L_6:
        /*0004*/ 	.word	0x00000082


	//----- nvinfo : EIATTR_KPARAM_INFO
	.align		4
.L_7:
        /*0008*/ 	.byte	0x04, 0x17
        /*000a*/ 	.short	(.L_9 - .L_8)
.L_8:
        /*000c*/ 	.word	0x00000000
        /*0010*/ 	.short	0x0003
        /*0012*/ 	.short	0x0018
        /*0014*/ 	.byte	0x00, 0xf0, 0x11, 0x00


	//----- nvinfo : EIATTR_KPARAM_INFO
	.align		4
.L_9:
        /*0018*/ 	.byte	0x04, 0x17
        /*001a*/ 	.short	(.L_11 - .L_10)
.L_10:
        /*001c*/ 	.word	0x00000000
        /*0020*/ 	.short	0x0002
        /*0022*/ 	.short	0x0010
        /*0024*/ 	.byte	0x00, 0xf5, 0x21, 0x00


	//----- nvinfo : EIATTR_KPARAM_INFO
	.align		4
.L_11:
        /*0028*/ 	.byte	0x04, 0x17
        /*002a*/ 	.short	(.L_13 - .L_12)
.L_12:
        /*002c*/ 	.word	0x00000000
        /*0030*/ 	.short	0x0001
        /*0032*/ 	.short	0x0008
        /*0034*/ 	.byte	0x00, 0xf5, 0x21, 0x00


	//----- nvinfo : EIATTR_KPARAM_INFO
	.align		4
.L_13:
        /*0038*/ 	.byte	0x04, 0x17
        /*003a*/ 	.short	(.L_15 - .L_14)
.L_14:
        /*003c*/ 	.word	0x00000000
        /*0040*/ 	.short	0x0000
        /*0042*/ 	.short	0x0000
        /*0044*/ 	.byte	0x00, 0xf5, 0x21, 0x00


	//----- nvinfo : EIATTR_SPARSE_MMA_MASK
	.align		4
.L_15:
        /*0048*/ 	.byte	0x03, 0x50
        /*004a*/ 	.short	0x0000


	//----- nvinfo : EIATTR_MAXREG_COUNT
	.align		4
        /*004c*/ 	.byte	0x03, 0x1b
        /*004e*/ 	.short	0x00ff


	//----- nvinfo : EIATTR_MERCURY_ISA_VERSION
	.align		4
        /*0050*/ 	.byte	0x03, 0x5f
        /*0052*/ 	.short	0x0101


	//----- nvinfo : EIATTR_VRC_CTA_INIT_COUNT
	.align		4
        /*0054*/ 	.byte	0x02, 0x4a
	.zero		1
	.zero		1


	//----- nvinfo : EIATTR_EXIT_INSTR_OFFSETS
	.align		4
        /*0058*/ 	.byte	0x04, 0x1c
        /*005a*/ 	.short	(.L_17 - .L_16)


	//   ....[0]....
.L_16:
        /*005c*/ 	.word	0x00000070


	//   ....[1]....
        /*0060*/ 	.word	0x000007c0


	//----- nvinfo : EIATTR_CBANK_PARAM_SIZE
	.align		4
.L_17:
        /*0064*/ 	.byte	0x03, 0x19
        /*0066*/ 	.short	0x001c


	//----- nvinfo : EIATTR_PARAM_CBANK
	.align		4
        /*0068*/ 	.byte	0x04, 0x0a
        /*006a*/ 	.short	(.L_19 - .L_18)
	.align		4
.L_18:
        /*006c*/ 	.word	index@(.nv.constant0._Z18matrix_vector_multPfS_S_i)
        /*0070*/ 	.short	0x0380
        /*0072*/ 	.short	0x001c


	//----- nvinfo : EIATTR_SW_WAR
	.align		4
.L_19:
        /*0074*/ 	.byte	0x04, 0x36
        /*0076*/ 	.short	(.L_21 - .L_20)
.L_20:
        /*0078*/ 	.word	0x00000008
.L_21:


//--------------------- .nv.callgraph             --------------------------
	.section	.nv.callgraph,"",@"SHT_CUDA_CALLGRAPH"
	.align	4
	.sectionentsize	8
	.align		4
        /*0000*/ 	.word	0x00000000
	.align		4
        /*0004*/ 	.word	0xffffffff
	.align		4
        /*0008*/ 	.word	0x00000000
	.align		4
        /*000c*/ 	.word	0xfffffffe
	.align		4
        /*0010*/ 	.word	0x00000000
	.align		4
        /*0014*/ 	.word	0xfffffffd
	.align		4
        /*0018*/ 	.word	0x00000000
	.align		4
        /*001c*/ 	.word	0xfffffffc


//--------------------- .text._Z18matrix_vector_multPfS_S_i --------------------------
	.section	.text._Z18matrix_vector_multPfS_S_i,"ax",@progbits
	.align	128
        .global         _Z18matrix_vector_multPfS_S_i
        .type           _Z18matrix_vector_multPfS_S_i,@function
        .size           _Z18matrix_vector_multPfS_S_i,(.L_x_7 - _Z18matrix_vector_multPfS_S_i)
        .other          _Z18matrix_vector_multPfS_S_i,@"STO_CUDA_ENTRY STV_DEFAULT"
_Z18matrix_vector_multPfS_S_i:
.text._Z18matrix_vector_multPfS_S_i:
[----:B------:R-:W-:Y:S01]  /*0000*/  LDC R1, c[0x0][0x37c] ;  /* 0x0000df00ff017b82 */ /* 0x000fe20000000800 */
[----:B------:R-:W0:Y:S07]  /*0010*/  S2R R3, SR_TID.X ;  /* 0x0000000000037919 */ /* 0x000e2e0000002100 */
[----:B------:R-:W0:Y:S01]  /*0020*/  S2UR UR4, SR_CTAID.X ;  /* 0x00000000000479c3 */ /* 0x000e220000002500 */
[----:B------:R-:W1:Y:S07]  /*0030*/  LDCU UR12, c[0x0][0x398] ;  /* 0x00007300ff0c77ac */ /* 0x000e6e0008000800 */
[----:B------:R-:W0:Y:S02]  /*0040*/  LDC R0, c[0x0][0x360] ;  /* 0x0000d800ff007b82 */ /* 0x000e240000000800 */
[----:B0-----:R-:W-:-:S05]  /*0050*/  IMAD R0, R0, UR4, R3 ;  /* 0x0000000400007c24 */ /* 0x001fca000f8e0203 */
[----:B-1----:R-:W-:-:S13]  /*0060*/  ISETP.GE.AND P0, PT, R0, UR12, PT ;  /* 0x0000000c00007c0c */ /* 0x002fda000bf06270 */
[----:B------:R-:W-:Y:S05]  /*0070*/  @P0 EXIT ;  /* 0x000000000000094d */ /* 0x000fea0003800000 */
[----:B------:R-:W-:Y:S01]  /*0080*/  UISETP.GE.AND UP0, UPT, UR12, 0x1, UPT ;  /* 0x000000010c00788c */ /* 0x000fe2000bf06270 */
[----:B------:R-:W-:Y:S01]  /*0090*/  HFMA2 R2, -RZ, RZ, 0, 0 ;  /* 0x00000000ff027431 */ /* 0x000fe200000001ff */
[----:B------:R-:W0:Y:S07]  /*00a0*/  LDCU.64 UR10, c[0x0][0x358] ;  /* 0x00006b00ff0a77ac */ /* 0x000e2e0008000a00 */
[----:B------:R-:W-:Y:S05]  /*00b0*/  BRA.U !UP0, `(.L_x_0) ;  /* 0x0000000508b47547 */ /* 0x000fea000b800000 */
[----:B------:R-:W1:Y:S02]  /*00c0*/  LDC.64 R4, c[0x0][0x390] ;  /* 0x0000e400ff047b82 */ /* 0x000e640000000a00 */
[----:B-1----:R-:W-:-:S05]  /*00d0*/  IMAD.WIDE R4, R0, 0x4, R4 ;  /* 0x0000000400047825 */ /* 0x002fca00078e0204 */
[----:B0-----:R0:W5:Y:S01]  /*00e0*/  LDG.E R3, desc[UR10][R4.64] ;  /* 0x0000000a04037981 */ /* 0x001162000c1e1900 */
[----:B------:R-:W-:Y:S02]  /*00f0*/  UISETP.GE.U32.AND UP1, UPT, UR12, 0x10, UPT ;  /* 0x000000100c00788c */ /* 0x000fe4000bf26070 */
[----:B------:R-:W-:Y:S01]  /*0100*/  IMAD R6, R0, UR12, RZ ;  /* 0x0000000c00067c24 */ /* 0x000fe2000f8e02ff */
[----:B------:R-:W-:Y:S01]  /*0110*/  ULOP3.LUT UR8, UR12, 0xf, URZ, 0xc0, !UPT ;  /* 0x0000000f0c087892 */ /* 0x000fe2000f8ec0ff */
[----:B------:R-:W-:Y:S01]  /*0120*/  MOV R2, RZ ;  /* 0x000000ff00027202 */ /* 0x000fe20000000f00 */
[----:B------:R-:W-:Y:S02]  /*0130*/  UMOV UR4, URZ ;  /* 0x000000ff00047c82 */ /* 0x000fe40008000000 */
[----:B------:R-:W-:Y:S02]  /*0140*/  UISETP.NE.AND UP0, UPT, UR8, URZ, UPT ;  /* 0x000000ff0800728c */ /* 0x000fe4000bf05270 */
[----:B0-----:R-:W-:Y:S09]  /*0150*/  BRA.U !UP1, `(.L_x_1) ;  /* 0x0000000109b87547 */ /* 0x001ff2000b800000 */
[----:B------:R-:W0:Y:S01]  /*0160*/  LDCU.64 UR6, c[0x0][0x388] ;  /* 0x00007100ff0677ac */ /* 0x000e220008000a00 */
[----:B------:R-:W-:Y:S02]  /*0170*/  MOV R2, RZ ;  /* 0x000000ff00027202 */ /* 0x000fe40000000f00 */
[----:B------:R-:W-:Y:S01]  /*0180*/  MOV R7, R6 ;  /* 0x0000000600077202 */ /* 0x000fe20000000f00 */
[----:B------:R-:W-:-:S04]  /*0190*/  ULOP3.LUT UR4, UR12, 0x7ffffff0, URZ, 0xc0, !UPT ;  /* 0x7ffffff00c047892 */ /* 0x000fc8000f8ec0ff */
[----:B------:R-:W-:Y:S02]  /*01a0*/  UIADD3 UR9, UPT, UPT, -UR4, URZ, URZ ;  /* 0x000000ff04097290 */ /* 0x000fe4000fffe1ff */
[----:B0-----:R-:W-:-:S04]  /*01b0*/  UIADD3 UR5, UP1, UPT, UR6, 0x20, URZ ;  /* 0x0000002006057890 */ /* 0x001fc8000ff3e0ff */
[----:B------:R-:W-:-:S12]  /*01c0*/  UIADD3.X UR6, UPT, UPT, URZ, UR7, URZ, UP1, !UPT ;  /* 0x00000007ff067290 */ /* 0x000fd80008ffe4ff */
.L_x_2:
[----:B------:R-:W-:Y:S02]  /*01d0*/  MOV R4, UR5 ;  /* 0x0000000500047c02 */ /* 0x000fe40008000f00 */
[----:B------:R-:W-:-:S03]  /*01e0*/  MOV R5, UR6 ;  /* 0x0000000600057c02 */ /* 0x000fc60008000f00 */
[----:B------:R-:W-:-:S05]  /*01f0*/  IMAD.WIDE R4, R7, 0x4, R4 ;  /* 0x0000000407047825 */ /* 0x000fca00078e0204 */
[----:B------:R-:W2:Y:S04]  /*0200*/  LDG.E R9, desc[UR10][R4.64+-0x20] ;  /* 0xffffe00a04097981 */ /* 0x000ea8000c1e1900 */
[----:B------:R-:W3:Y:S04]  /*0210*/  LDG.E R11, desc[UR10][R4.64+-0x1c] ;  /* 0xffffe40a040b7981 */ /* 0x000ee8000c1e1900 */
[----:B------:R-:W4:Y:S04]  /*0220*/  LDG.E R13, desc[UR10][R4.64+-0x18] ;  /* 0xffffe80a040d7981 */ /* 0x000f28000c1e1900 */
        /* <DEDUP_REMOVED lines=12> */
[----:B------:R-:W4:Y:S01]  /*02f0*/  LDG.E R24, desc[UR10][R4.64+0x1c] ;  /* 0x00001c0a04187981 */ /* 0x000f22000c1e1900 */
[----:B------:R-:W-:Y:S01]  /*0300*/  UIADD3 UR9, UPT, UPT, UR9, 0x10, URZ ;  /* 0x0000001009097890 */ /* 0x000fe2000fffe0ff */
[----:B------:R-:W-:-:S03]  /*0310*/  IADD3 R7, PT, PT, R7, 0x10, RZ ;  /* 0x0000001007077810 */ /* 0x000fc60007ffe0ff */
[----:B------:R-:W-:Y:S01]  /*0320*/  UISETP.NE.AND UP1, UPT, UR9, URZ, UPT ;  /* 0x000000ff0900728c */ /* 0x000fe2000bf25270 */
[----:B--2--5:R-:W-:-:S04]  /*0330*/  FFMA R2, R3, R9, R2 ;  /* 0x0000000903027223 */ /* 0x024fc80000000002 */
[----:B---3--:R-:W-:-:S04]  /*0340*/  FFMA R2, R3, R11, R2 ;  /* 0x0000000b03027223 */ /* 0x008fc80000000002 */
[----:B----4-:R-:W-:-:S04]  /*0350*/  FFMA R2, R3, R13, R2 ;  /* 0x0000000d03027223 */ /* 0x010fc80000000002 */
[----:B------:R-:W-:-:S04]  /*0360*/  FFMA R2, R3, R15, R2 ;  /* 0x0000000f03027223 */ /* 0x000fc80000000002 */
        /* <DEDUP_REMOVED lines=11> */
[----:B------:R-:W-:Y:S01]  /*0420*/  FFMA R2, R3, R24, R21 ;  /* 0x0000001803027223 */ /* 0x000fe20000000015 */
[----:B------:R-:W-:Y:S06]  /*0430*/  BRA.U UP1, `(.L_x_2) ;  /* 0xfffffffd01647547 */ /* 0x000fec000b83ffff */
.L_x_1:
[----:B------:R-:W-:Y:S05]  /*0440*/  BRA.U !UP0, `(.L_x_0) ;  /* 0x0000000108d07547 */ /* 0x000fea000b800000 */
[----:B------:R-:W-:Y:S02]  /*0450*/  UISETP.GE.U32.AND UP0, UPT, UR8, 0x8, UPT ;  /* 0x000000080800788c */ /* 0x000fe4000bf06070 */
[----:B------:R-:W-:-:S04]  /*0460*/  ULOP3.LUT UR6, UR12, 0x7, URZ, 0xc0, !UPT ;  /* 0x000000070c067892 */ /* 0x000fc8000f8ec0ff */
[----:B------:R-:W-:-:S03]  /*0470*/  UISETP.NE.AND UP1, UPT, UR6, URZ, UPT ;  /* 0x000000ff0600728c */ /* 0x000fc6000bf25270 */
[----:B------:R-:W-:Y:S08]  /*0480*/  BRA.U !UP0, `(.L_x_3) ;  /* 0x0000000108507547 */ /* 0x000ff0000b800000 */
[----:B------:R-:W0:Y:S01]  /*0490*/  LDC.64 R4, c[0x0][0x388] ;  /* 0x0000e200ff047b82 */ /* 0x000e220000000a00 */
[----:B------:R-:W-:-:S05]  /*04a0*/  IADD3 R7, PT, PT, R6, UR4, RZ ;  /* 0x0000000406077c10 */ /* 0x000fca000fffe0ff */
[----:B0-----:R-:W-:-:S05]  /*04b0*/  IMAD.WIDE R4, R7, 0x4, R4 ;  /* 0x0000000407047825 */ /* 0x001fca00078e0204 */
[----:B------:R-:W2:Y:S04]  /*04c0*/  LDG.E R7, desc[UR10][R4.64] ;  /* 0x0000000a04077981 */ /* 0x000ea8000c1e1900 */
[----:B------:R-:W3:Y:S04]  /*04d0*/  LDG.E R9, desc[UR10][R4.64+0x4] ;  /* 0x0000040a04097981 */ /* 0x000ee8000c1e1900 */
[----:B------:R-:W4:Y:S04]  /*04e0*/  LDG.E R11, desc[UR10][R4.64+0x8] ;  /* 0x0000080a040b7981 */ /* 0x000f28000c1e1900 */
[----:B------:R-:W4:Y:S04]  /*04f0*/  LDG.E R13, desc[UR10][R4.64+0xc] ;  /* 0x00000c0a040d7981 */ /* 0x000f28000c1e1900 */
[----:B------:R-:W4:Y:S04]  /*0500*/  LDG.E R15, desc[UR10][R4.64+0x10] ;  /* 0x0000100a040f7981 */ /* 0x000f28000c1e1900 */
[----:B------:R-:W4:Y:S04]  /*0510*/  LDG.E R17, desc[UR10][R4.64+0x14] ;  /* 0x0000140a04117981 */ /* 0x000f28000c1e1900 */
[----:B------:R-:W4:Y:S04]  /*0520*/  LDG.E R19, desc[UR10][R4.64+0x18] ;  /* 0x0000180a04137981 */ /* 0x000f28000c1e1900 */
[----:B------:R-:W4:Y:S01]  /*0530*/  LDG.E R21, desc[UR10][R4.64+0x1c] ;  /* 0x00001c0a04157981 */ /* 0x000f22000c1e1900 */
[----:B------:R-:W-:Y:S01]  /*0540*/  UIADD3 UR4, UPT, UPT, UR4, 0x8, URZ ;  /* 0x0000000804047890 */ /* 0x000fe2000fffe0ff */
[----:B--2--5:R-:W-:-:S04]  /*0550*/  FFMA R2, R3, R7, R2 ;  /* 0x0000000703027223 */ /* 0x024fc80000000002 */
[----:B---3--:R-:W-:-:S04]  /*0560*/  FFMA R2, R3, R9, R2 ;  /* 0x0000000903027223 */ /* 0x008fc80000000002 */
[----:B----4-:R-:W-:-:S04]  /*0570*/  FFMA R2, R3, R11, R2 ;  /* 0x0000000b03027223 */ /* 0x010fc80000000002 */
[----:B------:R-:W-:-:S04]  /*0580*/  FFMA R2, R3, R13, R2 ;  /* 0x0000000d03027223 */ /* 0x000fc80000000002 */
[----:B------:R-:W-:-:S04]  /*0590*/  FFMA R2, R3, R15, R2 ;  /* 0x0000000f03027223 */ /* 0x000fc80000000002 */
[----:B------:R-:W-:-:S04]  /*05a0*/  FFMA R2, R3, R17, R2 ;  /* 0x0000001103027223 */ /* 0x000fc80000000002 */
[----:B------:R-:W-:-:S04]  /*05b0*/  FFMA R2, R3, R19, R2 ;  /* 0x0000001303027223 */ /* 0x000fc80000000002 */
[----:B------:R-:W-:-:S07]  /*05c0*/  FFMA R2, R3, R21, R2 ;  /* 0x0000001503027223 */ /* 0x000fce0000000002 */
.L_x_3:
        /* <DEDUP_REMOVED lines=11> */
[----:B------:R-:W4:Y:S01]  /*0680*/  LDG.E R13, desc[UR10][R4.64+0xc] ;  /* 0x00000c0a040d7981 */ /* 0x000f22000c1e1900 */
[----:B------:R-:W-:Y:S01]  /*0690*/  UIADD3 UR4, UPT, UPT, UR4, 0x4, URZ ;  /* 0x0000000404047890 */ /* 0x000fe2000fffe0ff */
[----:B--2--5:R-:W-:-:S04]  /*06a0*/  FFMA R2, R3, R7, R2 ;  /* 0x0000000703027223 */ /* 0x024fc80000000002 */
[----:B---3--:R-:W-:-:S04]  /*06b0*/  FFMA R2, R3, R9, R2 ;  /* 0x0000000903027223 */ /* 0x008fc80000000002 */
[----:B----4-:R-:W-:-:S04]  /*06c0*/  FFMA R2, R3, R11, R2 ;  /* 0x0000000b03027223 */ /* 0x010fc80000000002 */
[----:B------:R-:W-:-:S07]  /*06d0*/  FFMA R2, R3, R13, R2 ;  /* 0x0000000d03027223 */ /* 0x000fce0000000002 */
.L_x_4:
[----:B------:R-:W-:Y:S05]  /*06e0*/  BRA.U !UP1, `(.L_x_0) ;  /* 0x0000000109287547 */ /* 0x000fea000b800000 */
[----:B------:R-:W0:Y:S01]  /*06f0*/  LDC.64 R8, c[0x0][0x388] ;  /* 0x0000e200ff087b82 */ /* 0x000e220000000a00 */
[----:B------:R-:W-:Y:S01]  /*0700*/  IADD3 R7, PT, PT, R6, UR4, RZ ;  /* 0x0000000406077c10 */ /* 0x000fe2000fffe0ff */
[----:B------:R-:W-:-:S12]  /*0710*/  UIADD3 UR5, UPT, UPT, -UR5, URZ, URZ ;  /* 0x000000ff05057290 */ /* 0x000fd8000fffe1ff */
.L_x_5:
[----:B0-----:R-:W-:-:S06]  /*0720*/  IMAD.WIDE R4, R7, 0x4, R8 ;  /* 0x0000000407047825 */ /* 0x001fcc00078e0208 */
[----:B------:R-:W2:Y:S01]  /*0730*/  LDG.E R4, desc[UR10][R4.64] ;  /* 0x0000000a04047981 */ /* 0x000ea2000c1e1900 */
[----:B------:R-:W-:Y:S01]  /*0740*/  UIADD3 UR5, UPT, UPT, UR5, 0x1, URZ ;  /* 0x0000000105057890 */ /* 0x000fe2000fffe0ff */
[----:B------:R-:W-:-:S03]  /*0750*/  IADD3 R7, PT, PT, R7, 0x1, RZ ;  /* 0x0000000107077810 */ /* 0x000fc60007ffe0ff */
[----:B------:R-:W-:Y:S01]  /*0760*/  UISETP.NE.AND UP0, UPT, UR5, URZ, UPT ;  /* 0x000000ff0500728c */ /* 0x000fe2000bf05270 */
[----:B--2--5:R-:W-:-:S08]  /*0770*/  FFMA R2, R3, R4, R2 ;  /* 0x0000000403027223 */ /* 0x024fd00000000002 */
[----:B------:R-:W-:Y:S05]  /*0780*/  BRA.U UP0, `(.L_x_5) ;  /* 0xfffffffd00e47547 */ /* 0x000fea000b83ffff */
.L_x_0:
[----:B------:R-:W1:Y:S02]  /*0790*/  LDC.64 R4, c[0x0][0x380] ;  /* 0x0000e000ff047b82 */ /* 0x000e640000000a00 */
[----:B-1----:R-:W-:-:S05]  /*07a0*/  IMAD.WIDE R4, R0, 0x4, R4 ;  /* 0x0000000400047825 */ /* 0x002fca00078e0204 */
[----:B0-----:R-:W-:Y:S01]  /*07b0*/  STG.E desc[UR10][R4.64], R2 ;  /* 0x0000000204007986 */ /* 0x001fe2000c10190a */
[----:B------:R-:W-:Y:S05]  /*07c0*/  EXIT ;  /* 0x000000000000794d */ /* 0x000fea0003800000 */
.L_x_6:
[----:B------:R-:W-:-:S00]  /*07d0*/  BRA `(.L_x_6) ;  /* 0xfffffffc00fc7947 */ /* 0x000fc0000383ffff */
[----:B------:R-:W-:-:S00]  /*07e0*/  NOP ;  /* 0x0000000000007918 */ /* 0x000fc00000000000 */
        /* <DEDUP_REMOVED lines=9> */
.L_x_7:


//--------------------- .nv.shared.reserved.0     --------------------------
	.section	.nv.shared.reserved.0,"aw",@nobits
	.weak		__nv_reservedSMEM_offset_0_alias
	.size		__nv_reservedSMEM_offset_0_alias, 0, 64
	.other		__nv_reservedSMEM_offset_0_alias,@"STO_CUDA_RESERVED_SHARED STV_DEFAULT"
__nv_reservedSMEM_offset_0_alias:
	.zero		0
	.zero		64


//--------------------- .nv.constant0._Z18matrix_vector_multPfS_S_i --------------------------
	.section	.nv.constant0._Z18matrix_vector_multPfS_S_i,"a",@progbits
	.sectionflags	@""
	.align	4
.nv.constant0._Z18matrix_vector_multPfS_S_i:
	.zero		924


//--------------------- SYMBOLS --------------------------

	.type		.nv.reservedSmem.offset0,@object
	.size		.nv.reservedSmem.offset0,0x4
